//
// Generated by NVIDIA NVVM Compiler
//
// Compiler Build ID: CL-36424714
// Cuda compilation tools, release 13.0, V13.0.88
// Based on NVVM 20.0.0
//

.version 9.0
.target sm_100
.address_size 64

	// .globl	_Z18init_random_doublePdmm

.visible .entry _Z18init_random_doublePdmm(
	.param .u64 .ptr .align 1 _Z18init_random_doublePdmm_param_0,
	.param .u64 _Z18init_random_doublePdmm_param_1,
	.param .u64 _Z18init_random_doublePdmm_param_2
)
{
	.reg .pred 	%p<2>;
	.reg .b32 	%r<4>;
	.reg .b64 	%rd<21>;
	.reg .b64 	%fd<4>;

	ld.param.u64 	%rd2, [_Z18init_random_doublePdmm_param_0];
	ld.param.u64 	%rd4, [_Z18init_random_doublePdmm_param_1];
	ld.param.u64 	%rd3, [_Z18init_random_doublePdmm_param_2];
	mov.u32 	%r1, %ctaid.x;
	mov.u32 	%r2, %ntid.x;
	mul.wide.u32 	%rd5, %r1, %r2;
	mov.u32 	%r3, %tid.x;
	cvt.u64.u32 	%rd6, %r3;
	add.s64 	%rd1, %rd5, %rd6;
	setp.ge.u64 	%p1, %rd1, %rd4;
	@%p1 bra 	$L__BB0_2;
	cvta.to.global.u64 	%rd7, %rd2;
	add.s64 	%rd8, %rd1, %rd3;
	add.s64 	%rd9, %rd8, -7046029254386353131;
	shr.u64 	%rd10, %rd9, 30;
	xor.b64  	%rd11, %rd10, %rd9;
	mul.lo.s64 	%rd12, %rd11, -4658895280553007687;
	shr.u64 	%rd13, %rd12, 27;
	xor.b64  	%rd14, %rd13, %rd12;
	mul.lo.s64 	%rd15, %rd14, -7723592293110705685;
	shr.u64 	%rd16, %rd15, 42;
	shr.u64 	%rd17, %rd15, 11;
	xor.b64  	%rd18, %rd16, %rd17;
	cvt.rn.f64.u64 	%fd1, %rd18;
	mul.f64 	%fd2, %fd1, 0d3CA0000000000000;
	fma.rn.f64 	%fd3, %fd2, 0d4000000000000000, 0dBFF0000000000000;
	shl.b64 	%rd19, %rd1, 3;
	add.s64 	%rd20, %rd7, %rd19;
	st.global.f64 	[%rd20], %fd3;
$L__BB0_2:
	ret;

}
	// .globl	_Z15set_zero_doublePdm
.visible .entry _Z15set_zero_doublePdm(
	.param .u64 .ptr .align 1 _Z15set_zero_doublePdm_param_0,
	.param .u64 _Z15set_zero_doublePdm_param_1
)
{
	.reg .pred 	%p<2>;
	.reg .b32 	%r<4>;
	.reg .b64 	%rd<10>;

	ld.param.u64 	%rd2, [_Z15set_zero_doublePdm_param_0];
	ld.param.u64 	%rd3, [_Z15set_zero_doublePdm_param_1];
	mov.u32 	%r1, %ctaid.x;
	mov.u32 	%r2, %ntid.x;
	mul.wide.u32 	%rd4, %r1, %r2;
	mov.u32 	%r3, %tid.x;
	cvt.u64.u32 	%rd5, %r3;
	add.s64 	%rd1, %rd4, %rd5;
	setp.ge.u64 	%p1, %rd1, %rd3;
	@%p1 bra 	$L__BB1_2;
	cvta.to.global.u64 	%rd6, %rd2;
	shl.b64 	%rd7, %rd1, 3;
	add.s64 	%rd8, %rd6, %rd7;
	mov.b64 	%rd9, 0;
	st.global.u64 	[%rd8], %rd9;
$L__BB1_2:
	ret;

}
	// .globl	_Z11stencil5_2dPKdPdi
.visible .entry _Z11stencil5_2dPKdPdi(
	.param .u64 .ptr .align 1 _Z11stencil5_2dPKdPdi_param_0,
	.param .u64 .ptr .align 1 _Z11stencil5_2dPKdPdi_param_1,
	.param .u32 _Z11stencil5_2dPKdPdi_param_2
)
{
	.reg .pred 	%p<9>;
	.reg .b32 	%r<16>;
	.reg .b64 	%rd<22>;
	.reg .b64 	%fd<10>;

	ld.param.u64 	%rd5, [_Z11stencil5_2dPKdPdi_param_0];
	ld.param.u64 	%rd6, [_Z11stencil5_2dPKdPdi_param_1];
	ld.param.u32 	%r4, [_Z11stencil5_2dPKdPdi_param_2];
	cvta.to.global.u64 	%rd1, %rd6;
	cvta.to.global.u64 	%rd2, %rd5;
	mov.u32 	%r5, %ctaid.x;
	mov.u32 	%r6, %ntid.x;
	mov.u32 	%r7, %tid.x;
	mad.lo.s32 	%r1, %r5, %r6, %r7;
	mov.u32 	%r8, %ctaid.y;
	mov.u32 	%r9, %ntid.y;
	mov.u32 	%r10, %tid.y;
	mad.lo.s32 	%r11, %r8, %r9, %r10;
	max.s32 	%r12, %r1, %r11;
	setp.ge.s32 	%p1, %r12, %r4;
	@%p1 bra 	$L__BB2_4;
	mul.wide.u32 	%rd7, %r4, %r11;
	cvt.s64.s32 	%rd3, %r1;
	add.s64 	%rd4, %rd7, %rd3;
	setp.ne.s32 	%p2, %r1, 0;
	setp.ne.s32 	%p3, %r11, 0;
	and.pred  	%p4, %p2, %p3;
	add.s32 	%r13, %r4, -1;
	setp.ne.s32 	%p5, %r1, %r13;
	and.pred  	%p6, %p4, %p5;
	setp.ne.s32 	%p7, %r11, %r13;
	and.pred  	%p8, %p6, %p7;
	@%p8 bra 	$L__BB2_3;
	shl.b64 	%rd19, %rd4, 3;
	add.s64 	%rd20, %rd2, %rd19;
	ld.global.nc.f64 	%fd9, [%rd20];
	add.s64 	%rd21, %rd1, %rd19;
	st.global.f64 	[%rd21], %fd9;
	bra.uni 	$L__BB2_4;
$L__BB2_3:
	add.s32 	%r14, %r11, -1;
	mul.wide.u32 	%rd8, %r4, %r14;
	add.s64 	%rd9, %rd8, %rd3;
	add.s32 	%r15, %r11, 1;
	mul.wide.u32 	%rd10, %r4, %r15;
	add.s64 	%rd11, %rd10, %rd3;
	shl.b64 	%rd12, %rd9, 3;
	add.s64 	%rd13, %rd2, %rd12;
	ld.global.nc.f64 	%fd1, [%rd13];
	shl.b64 	%rd14, %rd11, 3;
	add.s64 	%rd15, %rd2, %rd14;
	ld.global.nc.f64 	%fd2, [%rd15];
	add.f64 	%fd3, %fd1, %fd2;
	shl.b64 	%rd16, %rd4, 3;
	add.s64 	%rd17, %rd2, %rd16;
	ld.global.nc.f64 	%fd4, [%rd17+-8];
	add.f64 	%fd5, %fd3, %fd4;
	ld.global.nc.f64 	%fd6, [%rd17+8];
	add.f64 	%fd7, %fd5, %fd6;
	mul.f64 	%fd8, %fd7, 0d3FD0000000000000;
	add.s64 	%rd18, %rd1, %rd16;
	st.global.f64 	[%rd18], %fd8;
$L__BB2_4:
	ret;

}
	// .globl	_Z17stencil5_2d_yspanPKdPdiii
.visible .entry _Z17stencil5_2d_yspanPKdPdiii(
	.param .u64 .ptr .align 1 _Z17stencil5_2d_yspanPKdPdiii_param_0,
	.param .u64 .ptr .align 1 _Z17stencil5_2d_yspanPKdPdiii_param_1,
	.param .u32 _Z17stencil5_2d_yspanPKdPdiii_param_2,
	.param .u32 _Z17stencil5_2d_yspanPKdPdiii_param_3,
	.param .u32 _Z17stencil5_2d_yspanPKdPdiii_param_4
)
{
	.reg .pred 	%p<9>;
	.reg .b32 	%r<18>;
	.reg .b64 	%rd<20>;
	.reg .b64 	%fd<9>;

	ld.param.u64 	%rd1, [_Z17stencil5_2d_yspanPKdPdiii_param_0];
	ld.param.u64 	%rd2, [_Z17stencil5_2d_yspanPKdPdiii_param_1];
	ld.param.u32 	%r6, [_Z17stencil5_2d_yspanPKdPdiii_param_2];
	ld.param.u32 	%r4, [_Z17stencil5_2d_yspanPKdPdiii_param_3];
	ld.param.u32 	%r5, [_Z17stencil5_2d_yspanPKdPdiii_param_4];
	mov.u32 	%r7, %ctaid.x;
	mov.u32 	%r8, %ntid.x;
	mov.u32 	%r9, %tid.x;
	mad.lo.s32 	%r1, %r7, %r8, %r9;
	mov.u32 	%r10, %ctaid.y;
	mov.u32 	%r11, %ntid.y;
	mov.u32 	%r12, %tid.y;
	mad.lo.s32 	%r13, %r10, %r11, %r12;
	max.s32 	%r14, %r1, %r13;
	setp.ge.s32 	%p1, %r14, %r6;
	@%p1 bra 	$L__BB3_3;
	setp.lt.s32 	%p2, %r13, %r4;
	setp.gt.s32 	%p3, %r13, %r5;
	or.pred  	%p4, %p2, %p3;
	setp.eq.s32 	%p5, %r1, 0;
	or.pred  	%p6, %p5, %p4;
	add.s32 	%r15, %r6, -1;
	setp.eq.s32 	%p7, %r1, %r15;
	or.pred  	%p8, %p6, %p7;
	@%p8 bra 	$L__BB3_3;
	cvta.to.global.u64 	%rd3, %rd1;
	cvt.u64.u32 	%rd4, %r6;
	mul.wide.u32 	%rd5, %r6, %r13;
	cvt.s64.s32 	%rd6, %r1;
	add.s64 	%rd7, %rd5, %rd6;
	add.s32 	%r16, %r13, -1;
	cvt.s64.s32 	%rd8, %r16;
	mad.lo.s64 	%rd9, %rd4, %rd8, %rd6;
	add.s32 	%r17, %r13, 1;
	mul.wide.u32 	%rd10, %r6, %r17;
	add.s64 	%rd11, %rd10, %rd6;
	shl.b64 	%rd12, %rd9, 3;
	add.s64 	%rd13, %rd3, %rd12;
	ld.global.nc.f64 	%fd1, [%rd13];
	shl.b64 	%rd14, %rd11, 3;
	add.s64 	%rd15, %rd3, %rd14;
	ld.global.nc.f64 	%fd2, [%rd15];
	add.f64 	%fd3, %fd1, %fd2;
	shl.b64 	%rd16, %rd7, 3;
	add.s64 	%rd17, %rd3, %rd16;
	ld.global.nc.f64 	%fd4, [%rd17+-8];
	add.f64 	%fd5, %fd3, %fd4;
	ld.global.nc.f64 	%fd6, [%rd17+8];
	add.f64 	%fd7, %fd5, %fd6;
	mul.f64 	%fd8, %fd7, 0d3FD0000000000000;
	cvta.to.global.u64 	%rd18, %rd2;
	add.s64 	%rd19, %rd18, %rd16;
	st.global.f64 	[%rd19], %fd8;
$L__BB3_3:
	ret;

}


// ===== COMPILED SASS (sm_100) =====

	.target	sm_100

	.elftype	@"ET_EXEC"


//--------------------- .note.nv.tkinfo           --------------------------
	.section	.note.nv.tkinfo,"",@"SHT_NOTE"
	.sectionflags	@"SHF_NOTE_NV_TKINFO"
	.tkinfo
        /*0018*/ 	.word	0x00000002
        /*0030*/ 	.string	""
        /*0030*/ 	.string	"ptxas"
        /*0030*/ 	.string	"Cuda compilation tools, release 13.0, V13.0.88"
        /*0030*/ 	.string	"Build cuda_13.0.r13.0/compiler.36424714_0"
        /*0030*/ 	.string	"-arch sm_100 -m 64 "



//--------------------- .note.nv.cuinfo           --------------------------
	.section	.note.nv.cuinfo,"",@"SHT_NOTE"
	.sectionflags	@"SHF_NOTE_NV_CUINFO"
        /*0018*/ 	.short	0x0002
        /*001a*/ 	.short	0x0064
        /*001c*/ 	.short	0x0082
	.zero		2


//--------------------- .nv.info                  --------------------------
	.section	.nv.info,"",@"SHT_CUDA_INFO"
	.align	4


	//----- nvinfo : EIATTR_REGCOUNT
	.align		4
        /*0000*/ 	.byte	0x04, 0x2f
        /*0002*/ 	.short	(.L_1 - .L_0)
	.align		4
.L_0:
        /*0004*/ 	.word	index@(_Z18init_random_doublePdmm)
        /*0008*/ 	.word	0x0000000e


	//----- nvinfo : EIATTR_FRAME_SIZE
	.align		4
.L_1:
        /*000c*/ 	.byte	0x04, 0x11
        /*000e*/ 	.short	(.L_3 - .L_2)
	.align		4
.L_2:
        /*0010*/ 	.word	index@(_Z18init_random_doublePdmm)
        /*0014*/ 	.word	0x00000000


	//----- nvinfo : EIATTR_REGCOUNT
	.align		4
.L_3:
        /*0018*/ 	.byte	0x04, 0x2f
        /*001a*/ 	.short	(.L_5 - .L_4)
	.align		4
.L_4:
        /*001c*/ 	.word	index@(_Z15set_zero_doublePdm)
        /*0020*/ 	.word	0x00000008


	//----- nvinfo : EIATTR_FRAME_SIZE
	.align		4
.L_5:
        /*0024*/ 	.byte	0x04, 0x11
        /*0026*/ 	.short	(.L_7 - .L_6)
	.align		4
.L_6:
        /*0028*/ 	.word	index@(_Z15set_zero_doublePdm)
        /*002c*/ 	.word	0x00000000


	//----- nvinfo : EIATTR_REGCOUNT
	.align		4
.L_7:
        /*0030*/ 	.byte	0x04, 0x2f
        /*0032*/ 	.short	(.L_9 - .L_8)
	.align		4
.L_8:
        /*0034*/ 	.word	index@(_Z11stencil5_2dPKdPdi)
        /*0038*/ 	.word	0x00000013


	//----- nvinfo : EIATTR_FRAME_SIZE
	.align		4
.L_9:
        /*003c*/ 	.byte	0x04, 0x11
        /*003e*/ 	.short	(.L_11 - .L_10)
	.align		4
.L_10:
        /*0040*/ 	.word	index@(_Z11stencil5_2dPKdPdi)
        /*0044*/ 	.word	0x00000000


	//----- nvinfo : EIATTR_REGCOUNT
	.align		4
.L_11:
        /*0048*/ 	.byte	0x04, 0x2f
        /*004a*/ 	.short	(.L_13 - .L_12)
	.align		4
.L_12:
        /*004c*/ 	.word	index@(_Z17stencil5_2d_yspanPKdPdiii)
        /*0050*/ 	.word	0x00000013


	//----- nvinfo : EIATTR_FRAME_SIZE
	.align		4
.L_13:
        /*0054*/ 	.byte	0x04, 0x11
        /*0056*/ 	.short	(.L_15 - .L_14)
	.align		4
.L_14:
        /*0058*/ 	.word	index@(_Z17stencil5_2d_yspanPKdPdiii)
        /*005c*/ 	.word	0x00000000


	//----- nvinfo : EIATTR_MIN_STACK_SIZE
	.align		4
.L_15:
        /*0060*/ 	.byte	0x04, 0x12
        /*0062*/ 	.short	(.L_17 - .L_16)
	.align		4
.L_16:
        /*0064*/ 	.word	index@(_Z17stencil5_2d_yspanPKdPdiii)
        /*0068*/ 	.word	0x00000000


	//----- nvinfo : EIATTR_MIN_STACK_SIZE
	.align		4
.L_17:
        /*006c*/ 	.byte	0x04, 0x12
        /*006e*/ 	.short	(.L_19 - .L_18)
	.align		4
.L_18:
        /*0070*/ 	.word	index@(_Z11stencil5_2dPKdPdi)
        /*0074*/ 	.word	0x00000000


	//----- nvinfo : EIATTR_MIN_STACK_SIZE
	.align		4
.L_19:
        /*0078*/ 	.byte	0x04, 0x12
        /*007a*/ 	.short	(.L_21 - .L_20)
	.align		4
.L_20:
        /*007c*/ 	.word	index@(_Z15set_zero_doublePdm)
        /*0080*/ 	.word	0x00000000


	//----- nvinfo : EIATTR_MIN_STACK_SIZE
	.align		4
.L_21:
        /*0084*/ 	.byte	0x04, 0x12
        /*0086*/ 	.short	(.L_23 - .L_22)
	.align		4
.L_22:
        /*0088*/ 	.word	index@(_Z18init_random_doublePdmm)
        /*008c*/ 	.word	0x00000000
.L_23:


//--------------------- .nv.compat                --------------------------
	.section	.nv.compat,"",@"SHT_CUDA_COMPAT_INFO"
	.align	4
        /*0000*/ 	.byte	0x02, 0x09, 0x00, 0x00, 0x02, 0x02, 0x01, 0x00, 0x02, 0x05, 0x05, 0x00, 0x03, 0x07, 0x01, 0x01
        /*0010*/ 	.byte	0x02, 0x03, 0x00, 0x00, 0x02, 0x06, 0x01, 0x00, 0x04, 0x0b, 0x08, 0x00, 0x01, 0x00, 0x00, 0x00
        /*0020*/ 	.byte	0x00, 0x00, 0x00, 0x00


//--------------------- .nv.info._Z17stencil5_2d_yspanPKdPdiii --------------------------
	.section	.nv.info._Z17stencil5_2d_yspanPKdPdiii,"",@"SHT_CUDA_INFO"
	.sectionflags	@""
	.align	4


	//----- nvinfo : EIATTR_CUDA_API_VERSION
	.align		4
        /*0000*/ 	.byte	0x04, 0x37
        /*0002*/ 	.short	(.L_25 - .L_24)
.L_24:
        /*0004*/ 	.word	0x00000082


	//----- nvinfo : EIATTR_KPARAM_INFO
	.align		4
.L_25:
        /*0008*/ 	.byte	0x04, 0x17
        /*000a*/ 	.short	(.L_27 - .L_26)
.L_26:
        /*000c*/ 	.word	0x00000000
        /*0010*/ 	.short	0x0004
        /*0012*/ 	.short	0x0018
        /*0014*/ 	.byte	0x00, 0xf0, 0x11, 0x00


	//----- nvinfo : EIATTR_KPARAM_INFO
	.align		4
.L_27:
        /*0018*/ 	.byte	0x04, 0x17
        /*001a*/ 	.short	(.L_29 - .L_28)
.L_28:
        /*001c*/ 	.word	0x00000000
        /*0020*/ 	.short	0x0003
        /*0022*/ 	.short	0x0014
        /*0024*/ 	.byte	0x00, 0xf0, 0x11, 0x00


	//----- nvinfo : EIATTR_KPARAM_INFO
	.align		4
.L_29:
        /*0028*/ 	.byte	0x04, 0x17
        /*002a*/ 	.short	(.L_31 - .L_30)
.L_30:
        /*002c*/ 	.word	0x00000000
        /*0030*/ 	.short	0x0002
        /*0032*/ 	.short	0x0010
        /*0034*/ 	.byte	0x00, 0xf0, 0x11, 0x00


	//----- nvinfo : EIATTR_KPARAM_INFO
	.align		4
.L_31:
        /*0038*/ 	.byte	0x04, 0x17
        /*003a*/ 	.short	(.L_33 - .L_32)
.L_32:
        /*003c*/ 	.word	0x00000000
        /*0040*/ 	.short	0x0001
        /*0042*/ 	.short	0x0008
        /*0044*/ 	.byte	0x00, 0xf5, 0x21, 0x00


	//----- nvinfo : EIATTR_KPARAM_INFO
	.align		4
.L_33:
        /*0048*/ 	.byte	0x04, 0x17
        /*004a*/ 	.short	(.L_35 - .L_34)
.L_34:
        /*004c*/ 	.word	0x00000000
        /*0050*/ 	.short	0x0000
        /*0052*/ 	.short	0x0000
        /*0054*/ 	.byte	0x00, 0xf5, 0x21, 0x00


	//----- nvinfo : EIATTR_SPARSE_MMA_MASK
	.align		4
.L_35:
        /*0058*/ 	.byte	0x03, 0x50
        /*005a*/ 	.short	0x0000


	//----- nvinfo : EIATTR_MAXREG_COUNT
	.align		4
        /*005c*/ 	.byte	0x03, 0x1b
        /*005e*/ 	.short	0x00ff


	//----- nvinfo : EIATTR_MERCURY_ISA_VERSION
	.align		4
        /*0060*/ 	.byte	0x03, 0x5f
        /*0062*/ 	.short	0x0101


	//----- nvinfo : EIATTR_VRC_CTA_INIT_COUNT
	.align		4
        /*0064*/ 	.byte	0x02, 0x4a
	.zero		1
	.zero		1


	//----- nvinfo : EIATTR_EXIT_INSTR_OFFSETS
	.align		4
        /*0068*/ 	.byte	0x04, 0x1c
        /*006a*/ 	.short	(.L_37 - .L_36)


	//   ....[0]....
.L_36:
        /*006c*/ 	.word	0x000000c0


	//   ....[1]....
        /*0070*/ 	.word	0x00000140


	//   ....[2]....
        /*0074*/ 	.word	0x00000320


	//----- nvinfo : EIATTR_CBANK_PARAM_SIZE
	.align		4
.L_37:
        /*0078*/ 	.byte	0x03, 0x19
        /*007a*/ 	.short	0x001c


	//----- nvinfo : EIATTR_PARAM_CBANK
	.align		4
        /*007c*/ 	.byte	0x04, 0x0a
        /*007e*/ 	.short	(.L_39 - .L_38)
	.align		4
.L_38:
        /*0080*/ 	.word	index@(.nv.constant0._Z17stencil5_2d_yspanPKdPdiii)
        /*0084*/ 	.short	0x0380
        /*0086*/ 	.short	0x001c


	//----- nvinfo : EIATTR_SW_WAR
	.align		4
.L_39:
        /*0088*/ 	.byte	0x04, 0x36
        /*008a*/ 	.short	(.L_41 - .L_40)
.L_40:
        /*008c*/ 	.word	0x00000008
.L_41:


//--------------------- .nv.info._Z11stencil5_2dPKdPdi --------------------------
	.section	.nv.info._Z11stencil5_2dPKdPdi,"",@"SHT_CUDA_INFO"
	.sectionflags	@""
	.align	4


	//----- nvinfo : EIATTR_CUDA_API_VERSION
	.align		4
        /*0000*/ 	.byte	0x04, 0x37
        /*0002*/ 	.short	(.L_43 - .L_42)
.L_42:
        /*0004*/ 	.word	0x00000082


	//----- nvinfo : EIATTR_KPARAM_INFO
	.align		4
.L_43:
        /*0008*/ 	.byte	0x04, 0x17
        /*000a*/ 	.short	(.L_45 - .L_44)
.L_44:
        /*000c*/ 	.word	0x00000000
        /*0010*/ 	.short	0x0002
        /*0012*/ 	.short	0x0010
        /*0014*/ 	.byte	0x00, 0xf0, 0x11, 0x00


	//----- nvinfo : EIATTR_KPARAM_INFO
	.align		4
.L_45:
        /*0018*/ 	.byte	0x04, 0x17
        /*001a*/ 	.short	(.L_47 - .L_46)
.L_46:
        /*001c*/ 	.word	0x00000000
        /*0020*/ 	.short	0x0001
        /*0022*/ 	.short	0x0008
        /*0024*/ 	.byte	0x00, 0xf5, 0x21, 0x00


	//----- nvinfo : EIATTR_KPARAM_INFO
	.align		4
.L_47:
        /*0028*/ 	.byte	0x04, 0x17
        /*002a*/ 	.short	(.L_49 - .L_48)
.L_48:
        /*002c*/ 	.word	0x00000000
        /*0030*/ 	.short	0x0000
        /*0032*/ 	.short	0x0000
        /*0034*/ 	.byte	0x00, 0xf5, 0x21, 0x00


	//----- nvinfo : EIATTR_SPARSE_MMA_MASK
	.align		4
.L_49:
        /*0038*/ 	.byte	0x03, 0x50
        /*003a*/ 	.short	0x0000


	//----- nvinfo : EIATTR_MAXREG_COUNT
	.align		4
        /*003c*/ 	.byte	0x03, 0x1b
        /*003e*/ 	.short	0x00ff


	//----- nvinfo : EIATTR_MERCURY_ISA_VERSION
	.align		4
        /*0040*/ 	.byte	0x03, 0x5f
        /*0042*/ 	.short	0x0101


	//----- nvinfo : EIATTR_VRC_CTA_INIT_COUNT
	.align		4
        /*0044*/ 	.byte	0x02, 0x4a
	.zero		1
	.zero		1


	//----- nvinfo : EIATTR_EXIT_INSTR_OFFSETS
	.align		4
        /*0048*/ 	.byte	0x04, 0x1c
        /*004a*/ 	.short	(.L_51 - .L_50)


	//   ....[0]....
.L_50:
        /*004c*/ 	.word	0x000000c0


	//   ....[1]....
        /*0050*/ 	.word	0x000001f0


	//   ....[2]....
        /*0054*/ 	.word	0x00000380


	//----- nvinfo : EIATTR_CRS_STACK_SIZE
	.align		4
.L_51:
        /*0058*/ 	.byte	0x04, 0x1e
        /*005a*/ 	.short	(.L_53 - .L_52)
.L_52:
        /*005c*/ 	.word	0x00000000


	//----- nvinfo : EIATTR_CBANK_PARAM_SIZE
	.align		4
.L_53:
        /*0060*/ 	.byte	0x03, 0x19
        /*0062*/ 	.short	0x0014


	//----- nvinfo : EIATTR_PARAM_CBANK
	.align		4
        /*0064*/ 	.byte	0x04, 0x0a
        /*0066*/ 	.short	(.L_55 - .L_54)
	.align		4
.L_54:
        /*0068*/ 	.word	index@(.nv.constant0._Z11stencil5_2dPKdPdi)
        /*006c*/ 	.short	0x0380
        /*006e*/ 	.short	0x0014


	//----- nvinfo : EIATTR_SW_WAR
	.align		4
.L_55:
        /*0070*/ 	.byte	0x04, 0x36
        /*0072*/ 	.short	(.L_57 - .L_56)
.L_56:
        /*0074*/ 	.word	0x00000008
.L_57:


//--------------------- .nv.info._Z15set_zero_doublePdm --------------------------
	.section	.nv.info._Z15set_zero_doublePdm,"",@"SHT_CUDA_INFO"
	.sectionflags	@""
	.align	4


	//----- nvinfo : EIATTR_CUDA_API_VERSION
	.align		4
        /*0000*/ 	.byte	0x04, 0x37
        /*0002*/ 	.short	(.L_59 - .L_58)
.L_58:
        /*0004*/ 	.word	0x00000082


	//----- nvinfo : EIATTR_KPARAM_INFO
	.align		4
.L_59:
        /*0008*/ 	.byte	0x04, 0x17
        /*000a*/ 	.short	(.L_61 - .L_60)
.L_60:
        /*000c*/ 	.word	0x00000000
        /*0010*/ 	.short	0x0001
        /*0012*/ 	.short	0x0008
        /*0014*/ 	.byte	0x00, 0xf0, 0x21, 0x00


	//----- nvinfo : EIATTR_KPARAM_INFO
	.align		4
.L_61:
        /*0018*/ 	.byte	0x04, 0x17
        /*001a*/ 	.short	(.L_63 - .L_62)
.L_62:
        /*001c*/ 	.word	0x00000000
        /*0020*/ 	.short	0x0000
        /*0022*/ 	.short	0x0000
        /*0024*/ 	.byte	0x00, 0xf5, 0x21, 0x00


	//----- nvinfo : EIATTR_SPARSE_MMA_MASK
	.align		4
.L_63:
        /*0028*/ 	.byte	0x03, 0x50
        /*002a*/ 	.short	0x0000


	//----- nvinfo : EIATTR_MAXREG_COUNT
	.align		4
        /*002c*/ 	.byte	0x03, 0x1b
        /*002e*/ 	.short	0x00ff


	//----- nvinfo : EIATTR_MERCURY_ISA_VERSION
	.align		4
        /*0030*/ 	.byte	0x03, 0x5f
        /*0032*/ 	.short	0x0101


	//----- nvinfo : EIATTR_VRC_CTA_INIT_COUNT
	.align		4
        /*0034*/ 	.byte	0x02, 0x4a
	.zero		1
	.zero		1


	//----- nvinfo : EIATTR_EXIT_INSTR_OFFSETS
	.align		4
        /*0038*/ 	.byte	0x04, 0x1c
        /*003a*/ 	.short	(.L_65 - .L_64)


	//   ....[0]....
.L_64:
        /*003c*/ 	.word	0x00000090


	//   ....[1]....
        /*0040*/ 	.word	0x000000f0


	//----- nvinfo : EIATTR_CBANK_PARAM_SIZE
	.align		4
.L_65:
        /*0044*/ 	.byte	0x03, 0x19
        /*0046*/ 	.short	0x0010


	//----- nvinfo : EIATTR_PARAM_CBANK
	.align		4
        /*0048*/ 	.byte	0x04, 0x0a
        /*004a*/ 	.short	(.L_67 - .L_66)
	.align		4
.L_66:
        /*004c*/ 	.word	index@(.nv.constant0._Z15set_zero_doublePdm)
        /*0050*/ 	.short	0x0380
        /*0052*/ 	.short	0x0010


	//----- nvinfo : EIATTR_SW_WAR
	.align		4
.L_67:
        /*0054*/ 	.byte	0x04, 0x36
        /*0056*/ 	.short	(.L_69 - .L_68)
.L_68:
        /*0058*/ 	.word	0x00000008
.L_69:


//--------------------- .nv.info._Z18init_random_doublePdmm --------------------------
	.section	.nv.info._Z18init_random_doublePdmm,"",@"SHT_CUDA_INFO"
	.sectionflags	@""
	.align	4


	//----- nvinfo : EIATTR_CUDA_API_VERSION
	.align		4
        /*0000*/ 	.byte	0x04, 0x37
        /*0002*/ 	.short	(.L_71 - .L_70)
.L_70:
        /*0004*/ 	.word	0x00000082


	//----- nvinfo : EIATTR_KPARAM_INFO
	.align		4
.L_71:
        /*0008*/ 	.byte	0x04, 0x17
        /*000a*/ 	.short	(.L_73 - .L_72)
.L_72:
        /*000c*/ 	.word	0x00000000
        /*0010*/ 	.short	0x0002
        /*0012*/ 	.short	0x0010
        /*0014*/ 	.byte	0x00, 0xf0, 0x21, 0x00


	//----- nvinfo : EIATTR_KPARAM_INFO
	.align		4
.L_73:
        /*0018*/ 	.byte	0x04, 0x17
        /*001a*/ 	.short	(.L_75 - .L_74)
.L_74:
        /*001c*/ 	.word	0x00000000
        /*0020*/ 	.short	0x0001
        /*0022*/ 	.short	0x0008
        /*0024*/ 	.byte	0x00, 0xf0, 0x21, 0x00


	//----- nvinfo : EIATTR_KPARAM_INFO
	.align		4
.L_75:
        /*0028*/ 	.byte	0x04, 0x17
        /*002a*/ 	.short	(.L_77 - .L_76)
.L_76:
        /*002c*/ 	.word	0x00000000
        /*0030*/ 	.short	0x0000
        /*0032*/ 	.short	0x0000
        /*0034*/ 	.byte	0x00, 0xf5, 0x21, 0x00


	//----- nvinfo : EIATTR_SPARSE_MMA_MASK
	.align		4
.L_77:
        /*0038*/ 	.byte	0x03, 0x50
        /*003a*/ 	.short	0x0000


	//----- nvinfo : EIATTR_MAXREG_COUNT
	.align		4
        /*003c*/ 	.byte	0x03, 0x1b
        /*003e*/ 	.short	0x00ff


	//----- nvinfo : EIATTR_MERCURY_ISA_VERSION
	.align		4
        /*0040*/ 	.byte	0x03, 0x5f
        /*0042*/ 	.short	0x0101


	//----- nvinfo : EIATTR_VRC_CTA_INIT_COUNT
	.align		4
        /*0044*/ 	.byte	0x02, 0x4a
	.zero		1
	.zero		1


	//----- nvinfo : EIATTR_EXIT_INSTR_OFFSETS
	.align		4
        /*0048*/ 	.byte	0x04, 0x1c
        /*004a*/ 	.short	(.L_79 - .L_78)


	//   ....[0]....
.L_78:
        /*004c*/ 	.word	0x00000090


	//   ....[1]....
        /*0050*/ 	.word	0x000002c0


	//----- nvinfo : EIATTR_CBANK_PARAM_SIZE
	.align		4
.L_79:
        /*0054*/ 	.byte	0x03, 0x19
        /*0056*/ 	.short	0x0018


	//----- nvinfo : EIATTR_PARAM_CBANK
	.align		4
        /*0058*/ 	.byte	0x04, 0x0a
        /*005a*/ 	.short	(.L_81 - .L_80)
	.align		4
.L_80:
        /*005c*/ 	.word	index@(.nv.constant0._Z18init_random_doublePdmm)
        /*0060*/ 	.short	0x0380
        /*0062*/ 	.short	0x0018


	//----- nvinfo : EIATTR_SW_WAR
	.align		4
.L_81:
        /*0064*/ 	.byte	0x04, 0x36
        /*0066*/ 	.short	(.L_83 - .L_82)
.L_82:
        /*0068*/ 	.word	0x00000008
.L_83:


//--------------------- .nv.callgraph             --------------------------
	.section	.nv.callgraph,"",@"SHT_CUDA_CALLGRAPH"
	.align	4
	.sectionentsize	8
	.align		4
        /*0000*/ 	.word	0x00000000
	.align		4
        /*0004*/ 	.word	0xffffffff
	.align		4
        /*0008*/ 	.word	0x00000000
	.align		4
        /*000c*/ 	.word	0xfffffffe
	.align		4
        /*0010*/ 	.word	0x00000000
	.align		4
        /*0014*/ 	.word	0xfffffffd
	.align		4
        /*0018*/ 	.word	0x00000000
	.align		4
        /*001c*/ 	.word	0xfffffffc


//--------------------- .text._Z17stencil5_2d_yspanPKdPdiii --------------------------
	.section	.text._Z17stencil5_2d_yspanPKdPdiii,"ax",@progbits
	.align	128
        .global         _Z17stencil5_2d_yspanPKdPdiii
        .type           _Z17stencil5_2d_yspanPKdPdiii,@function
        .size           _Z17stencil5_2d_yspanPKdPdiii,(.L_x_5 - _Z17stencil5_2d_yspanPKdPdiii)
        .other          _Z17stencil5_2d_yspanPKdPdiii,@"STO_CUDA_ENTRY STV_DEFAULT"
_Z17stencil5_2d_yspanPKdPdiii:
.text._Z17stencil5_2d_yspanPKdPdiii:
[----:B------:R-:W-:Y:S01]  /*0000*/  LDC R1, c[0x0][0x37c] ;  /* 0x0000df00ff017b82 */ /* 0x000fe20000000800 */
[----:B------:R-:W0:Y:S07]  /*0010*/  S2R R3, SR_TID.X ;  /* 0x0000000000037919 */ /* 0x000e2e0000002100 */
[----:B------:R-:W0:Y:S01]  /*0020*/  LDC R2, c[0x0][0x360] ;  /* 0x0000d800ff027b82 */ /* 0x000e220000000800 */
[----:B------:R-:W1:Y:S01]  /*0030*/  LDCU UR6, c[0x0][0x390] ;  /* 0x00007200ff0677ac */ /* 0x000e620008000800 */
[----:B------:R-:W2:Y:S06]  /*0040*/  S2R R0, SR_TID.Y ;  /* 0x0000000000007919 */ /* 0x000eac0000002200 */
[----:B------:R-:W0:Y:S08]  /*0050*/  S2UR UR4, SR_CTAID.X ;  /* 0x00000000000479c3 */ /* 0x000e300000002500 */
[----:B------:R-:W2:Y:S08]  /*0060*/  S2UR UR5, SR_CTAID.Y ;  /* 0x00000000000579c3 */ /* 0x000eb00000002600 */
[----:B------:R-:W2:Y:S01]  /*0070*/  LDC R9, c[0x0][0x364] ;  /* 0x0000d900ff097b82 */ /* 0x000ea20000000800 */
[----:B0-----:R-:W-:-:S02]  /*0080*/  IMAD R2, R2, UR4, R3 ;  /* 0x0000000402027c24 */ /* 0x001fc4000f8e0203 */
[----:B--2---:R-:W-:-:S05]  /*0090*/  IMAD R9, R9, UR5, R0 ;  /* 0x0000000509097c24 */ /* 0x004fca000f8e0200 */
[----:B------:R-:W-:-:S04]  /*00a0*/  VIMNMX R0, PT, PT, R2, R9, !PT ;  /* 0x0000000902007248 */ /* 0x000fc80007fe0100 */
[----:B-1----:R-:W-:-:S13]  /*00b0*/  ISETP.GE.AND P0, PT, R0, UR6, PT ;  /* 0x0000000600007c0c */ /* 0x002fda000bf06270 */
[----:B------:R-:W-:Y:S05]  /*00c0*/  @P0 EXIT ;  /* 0x000000000000094d */ /* 0x000fea0003800000 */
[----:B------:R-:W0:Y:S01]  /*00d0*/  LDCU UR4, c[0x0][0x398] ;  /* 0x00007300ff0477ac */ /* 0x000e220008000800 */
[----:B------:R-:W1:Y:S01]  /*00e0*/  LDCU UR5, c[0x0][0x394] ;  /* 0x00007280ff0577ac */ /* 0x000e620008000800 */
[----:B0-----:R-:W-:Y:S01]  /*00f0*/  ISETP.GT.AND P0, PT, R9, UR4, PT ;  /* 0x0000000409007c0c */ /* 0x001fe2000bf04270 */
[----:B------:R-:W-:-:S03]  /*0100*/  UIADD3 UR4, UPT, UPT, UR6, -0x1, URZ ;  /* 0xffffffff06047890 */ /* 0x000fc6000fffe0ff */
[----:B-1----:R-:W-:-:S04]  /*0110*/  ISETP.LT.OR P0, PT, R9, UR5, P0 ;  /* 0x0000000509007c0c */ /* 0x002fc80008701670 */
[----:B------:R-:W-:-:S04]  /*0120*/  ISETP.EQ.OR P0, PT, R2, RZ, P0 ;  /* 0x000000ff0200720c */ /* 0x000fc80000702670 */
[----:B------:R-:W-:-:S13]  /*0130*/  ISETP.EQ.OR P0, PT, R2, UR4, P0 ;  /* 0x0000000402007c0c */ /* 0x000fda0008702670 */
[----:B------:R-:W-:Y:S05]  /*0140*/  @P0 EXIT ;  /* 0x000000000000094d */ /* 0x000fea0003800000 */
[----:B------:R-:W0:Y:S01]  /*0150*/  LDCU.128 UR8, c[0x0][0x380] ;  /* 0x00007000ff0877ac */ /* 0x000e220008000c00 */
[C---:B------:R-:W-:Y:S01]  /*0160*/  VIADD R7, R9.reuse, 0xffffffff ;  /* 0xffffffff09077836 */ /* 0x040fe20000000000 */
[--C-:B------:R-:W-:Y:S01]  /*0170*/  SHF.R.S32.HI R3, RZ, 0x1f, R2.reuse ;  /* 0x0000001fff037819 */ /* 0x100fe20000011402 */
[----:B------:R-:W-:Y:S01]  /*0180*/  VIADD R5, R9, 0x1 ;  /* 0x0000000109057836 */ /* 0x000fe20000000000 */
[----:B------:R-:W1:Y:S02]  /*0190*/  LDCU.64 UR4, c[0x0][0x358] ;  /* 0x00006b00ff0477ac */ /* 0x000e640008000a00 */
[----:B------:R-:W-:Y:S01]  /*01a0*/  SHF.R.S32.HI R11, RZ, 0x1f, R7 ;  /* 0x0000001fff0b7819 */ /* 0x000fe20000011407 */
[----:B------:R-:W-:-:S04]  /*01b0*/  IMAD.WIDE.U32 R6, R7, UR6, R2 ;  /* 0x0000000607067c25 */ /* 0x000fc8000f8e0002 */
[----:B------:R-:W-:-:S04]  /*01c0*/  IMAD.WIDE.U32 R4, R5, UR6, R2 ;  /* 0x0000000605047c25 */ /* 0x000fc8000f8e0002 */
[----:B------:R-:W-:Y:S01]  /*01d0*/  IMAD.WIDE.U32 R2, R9, UR6, R2 ;  /* 0x0000000609027c25 */ /* 0x000fe2000f8e0002 */
[----:B0-----:R-:W-:-:S03]  /*01e0*/  LEA R12, P0, R6, UR8, 0x3 ;  /* 0x00000008060c7c11 */ /* 0x001fc6000f8018ff */
[----:B------:R-:W-:Y:S01]  /*01f0*/  IMAD R11, R11, UR6, R7 ;  /* 0x000000060b0b7c24 */ /* 0x000fe2000f8e0207 */
[----:B------:R-:W-:Y:S01]  /*0200*/  LEA R14, P1, R4, UR8, 0x3 ;  /* 0x00000008040e7c11 */ /* 0x000fe2000f8218ff */
[C---:B------:R-:W-:Y:S01]  /*0210*/  IMAD.SHL.U32 R0, R2.reuse, 0x8, RZ ;  /* 0x0000000802007824 */ /* 0x040fe200078e00ff */
[----:B------:R-:W-:Y:S02]  /*0220*/  SHF.L.U64.HI R16, R2, 0x3, R3 ;  /* 0x0000000302107819 */ /* 0x000fe40000010203 */
[----:B------:R-:W-:Y:S02]  /*0230*/  LEA.HI.X R13, R6, UR9, R11, 0x3, P0 ;  /* 0x00000009060d7c11 */ /* 0x000fe400080f1c0b */
[----:B------:R-:W-:Y:S02]  /*0240*/  LEA.HI.X R15, R4, UR9, R5, 0x3, P1 ;  /* 0x00000009040f7c11 */ /* 0x000fe400088f1c05 */
[----:B------:R-:W-:Y:S01]  /*0250*/  IADD3 R6, P0, PT, R0, UR8, RZ ;  /* 0x0000000800067c10 */ /* 0x000fe2000ff1e0ff */
[----:B-1----:R-:W2:Y:S04]  /*0260*/  LDG.E.64.CONSTANT R2, desc[UR4][R12.64] ;  /* 0x000000040c027981 */ /* 0x002ea8000c1e9b00 */
[----:B------:R-:W2:Y:S01]  /*0270*/  LDG.E.64.CONSTANT R4, desc[UR4][R14.64] ;  /* 0x000000040e047981 */ /* 0x000ea2000c1e9b00 */
[----:B------:R-:W-:-:S05]  /*0280*/  IADD3.X R7, PT, PT, R16, UR9, RZ, P0, !PT ;  /* 0x0000000910077c10 */ /* 0x000fca00087fe4ff */
[----:B------:R-:W3:Y:S04]  /*0290*/  LDG.E.64.CONSTANT R8, desc[UR4][R6.64+-0x8] ;  /* 0xfffff80406087981 */ /* 0x000ee8000c1e9b00 */
[----:B------:R-:W4:Y:S01]  /*02a0*/  LDG.E.64.CONSTANT R10, desc[UR4][R6.64+0x8] ;  /* 0x00000804060a7981 */ /* 0x000f22000c1e9b00 */
[----:B--2---:R-:W-:Y:S01]  /*02b0*/  DADD R2, R2, R4 ;  /* 0x0000000002027229 */ /* 0x004fe20000000004 */
[----:B------:R-:W-:-:S04]  /*02c0*/  IADD3 R4, P0, PT, R0, UR10, RZ ;  /* 0x0000000a00047c10 */ /* 0x000fc8000ff1e0ff */
[----:B------:R-:W-:-:S03]  /*02d0*/  IADD3.X R5, PT, PT, R16, UR11, RZ, P0, !PT ;  /* 0x0000000b10057c10 */ /* 0x000fc600087fe4ff */
[----:B---3--:R-:W-:-:S08]  /*02e0*/  DADD R2, R2, R8 ;  /* 0x0000000002027229 */ /* 0x008fd00000000008 */
[----:B----4-:R-:W-:-:S08]  /*02f0*/  DADD R2, R2, R10 ;  /* 0x0000000002027229 */ /* 0x010fd0000000000a */
[----:B------:R-:W-:-:S07]  /*0300*/  DMUL R2, R2, 0.25 ;  /* 0x3fd0000002027828 */ /* 0x000fce0000000000 */
[----:B------:R-:W-:Y:S01]  /*0310*/  STG.E.64 desc[UR4][R4.64], R2 ;  /* 0x0000000204007986 */ /* 0x000fe2000c101b04 */
[----:B------:R-:W-:Y:S05]  /*0320*/  EXIT ;  /* 0x000000000000794d */ /* 0x000fea0003800000 */
.L_x_0:
[----:B------:R-:W-:-:S00]  /*0330*/  BRA `(.L_x_0) ;  /* 0xfffffffc00fc7947 */ /* 0x000fc0000383ffff */
[----:B------:R-:W-:-:S00]  /*0340*/  NOP ;  /* 0x0000000000007918 */ /* 0x000fc00000000000 */
        /* <DEDUP_REMOVED lines=11> */
.L_x_5:


//--------------------- .text._Z11stencil5_2dPKdPdi --------------------------
	.section	.text._Z11stencil5_2dPKdPdi,"ax",@progbits
	.align	128
        .global         _Z11stencil5_2dPKdPdi
        .type           _Z11stencil5_2dPKdPdi,@function
        .size           _Z11stencil5_2dPKdPdi,(.L_x_6 - _Z11stencil5_2dPKdPdi)
        .other          _Z11stencil5_2dPKdPdi,@"STO_CUDA_ENTRY STV_DEFAULT"
_Z11stencil5_2dPKdPdi:
.text._Z11stencil5_2dPKdPdi:
        /* <DEDUP_REMOVED lines=13> */
[----:B------:R-:W-:Y:S01]  /*00d0*/  ISETP.NE.AND P0, PT, R7, RZ, PT ;  /* 0x000000ff0700720c */ /* 0x000fe20003f05270 */
[----:B------:R-:W-:Y:S01]  /*00e0*/  UIADD3 UR4, UPT, UPT, UR6, -0x1, URZ ;  /* 0xffffffff06047890 */ /* 0x000fe2000fffe0ff */
[----:B------:R-:W-:Y:S02]  /*00f0*/  SHF.R.S32.HI R3, RZ, 0x1f, R2 ;  /* 0x0000001fff037819 */ /* 0x000fe40000011402 */
[----:B------:R-:W-:-:S03]  /*0100*/  ISETP.NE.AND P0, PT, R2, RZ, P0 ;  /* 0x000000ff0200720c */ /* 0x000fc60000705270 */
[C---:B------:R-:W-:Y:S01]  /*0110*/  ISETP.NE.AND P1, PT, R7.reuse, UR4, PT ;  /* 0x0000000407007c0c */ /* 0x040fe2000bf25270 */
[----:B------:R-:W-:Y:S01]  /*0120*/  IMAD.WIDE.U32 R4, R7, UR6, R2 ;  /* 0x0000000607047c25 */ /* 0x000fe2000f8e0002 */
[----:B------:R-:W-:-:S03]  /*0130*/  ISETP.NE.AND P0, PT, R2, UR4, P0 ;  /* 0x0000000402007c0c */ /* 0x000fc60008705270 */
[----:B------:R-:W0:Y:S10]  /*0140*/  LDCU.64 UR4, c[0x0][0x358] ;  /* 0x00006b00ff0477ac */ /* 0x000e340008000a00 */
[----:B------:R-:W-:Y:S05]  /*0150*/  @P0 BRA P1, `(.L_x_1) ;  /* 0x0000000000280947 */ /* 0x000fea0000800000 */
[----:B------:R-:W1:Y:S01]  /*0160*/  LDCU.128 UR8, c[0x0][0x380] ;  /* 0x00007000ff0877ac */ /* 0x000e620008000c00 */
[C---:B------:R-:W-:Y:S01]  /*0170*/  IMAD.SHL.U32 R0, R4.reuse, 0x8, RZ ;  /* 0x0000000804007824 */ /* 0x040fe200078e00ff */
[----:B------:R-:W-:-:S04]  /*0180*/  SHF.L.U64.HI R5, R4, 0x3, R5 ;  /* 0x0000000304057819 */ /* 0x000fc80000010205 */
[----:B-1----:R-:W-:-:S04]  /*0190*/  IADD3 R2, P0, PT, R0, UR8, RZ ;  /* 0x0000000800027c10 */ /* 0x002fc8000ff1e0ff */
[----:B------:R-:W-:-:S06]  /*01a0*/  IADD3.X R3, PT, PT, R5, UR9, RZ, P0, !PT ;  /* 0x0000000905037c10 */ /* 0x000fcc00087fe4ff */
[----:B0-----:R-:W2:Y:S01]  /*01b0*/  LDG.E.64.CONSTANT R2, desc[UR4][R2.64] ;  /* 0x0000000402027981 */ /* 0x001ea2000c1e9b00 */
[----:B------:R-:W-:-:S04]  /*01c0*/  IADD3 R4, P0, PT, R0, UR10, RZ ;  /* 0x0000000a00047c10 */ /* 0x000fc8000ff1e0ff */
[----:B------:R-:W-:-:S05]  /*01d0*/  IADD3.X R5, PT, PT, R5, UR11, RZ, P0, !PT ;  /* 0x0000000b05057c10 */ /* 0x000fca00087fe4ff */
[----:B--2---:R-:W-:Y:S01]  /*01e0*/  STG.E.64 desc[UR4][R4.64], R2 ;  /* 0x0000000204007986 */ /* 0x004fe2000c101b04 */
[----:B------:R-:W-:Y:S05]  /*01f0*/  EXIT ;  /* 0x000000000000794d */ /* 0x000fea0003800000 */
.L_x_1:
[----:B------:R-:W1:Y:S01]  /*0200*/  LDCU.128 UR8, c[0x0][0x380] ;  /* 0x00007000ff0877ac */ /* 0x000e620008000c00 */
[C---:B------:R-:W-:Y:S01]  /*0210*/  VIADD R9, R7.reuse, 0xffffffff ;  /* 0xffffffff07097836 */ /* 0x040fe20000000000 */
[----:B------:R-:W-:Y:S01]  /*0220*/  SHF.L.U64.HI R0, R4, 0x3, R5 ;  /* 0x0000000304007819 */ /* 0x000fe20000010205 */
[----:B------:R-:W-:Y:S02]  /*0230*/  VIADD R11, R7, 0x1 ;  /* 0x00000001070b7836 */ /* 0x000fe40000000000 */
[----:B------:R-:W-:-:S04]  /*0240*/  IMAD.WIDE.U32 R6, R9, UR6, R2 ;  /* 0x0000000609067c25 */ /* 0x000fc8000f8e0002 */
[----:B------:R-:W-:-:S04]  /*0250*/  IMAD.WIDE.U32 R2, R11, UR6, R2 ;  /* 0x000000060b027c25 */ /* 0x000fc8000f8e0002 */
[----:B------:R-:W-:Y:S01]  /*0260*/  IMAD.SHL.U32 R16, R4, 0x8, RZ ;  /* 0x0000000804107824 */ /* 0x000fe200078e00ff */
[----:B-1----:R-:W-:Y:S02]  /*0270*/  LEA R10, P0, R6, UR8, 0x3 ;  /* 0x00000008060a7c11 */ /* 0x002fe4000f8018ff */
[----:B------:R-:W-:Y:S02]  /*0280*/  LEA R12, P1, R2, UR8, 0x3 ;  /* 0x00000008020c7c11 */ /* 0x000fe4000f8218ff */
[----:B------:R-:W-:Y:S02]  /*0290*/  LEA.HI.X R11, R6, UR9, R7, 0x3, P0 ;  /* 0x00000009060b7c11 */ /* 0x000fe400080f1c07 */
[----:B------:R-:W-:Y:S02]  /*02a0*/  LEA.HI.X R13, R2, UR9, R3, 0x3, P1 ;  /* 0x00000009020d7c11 */ /* 0x000fe400088f1c03 */
[----:B------:R-:W-:Y:S01]  /*02b0*/  IADD3 R14, P0, PT, R16, UR8, RZ ;  /* 0x00000008100e7c10 */ /* 0x000fe2000ff1e0ff */
[----:B0-----:R-:W2:Y:S04]  /*02c0*/  LDG.E.64.CONSTANT R2, desc[UR4][R10.64] ;  /* 0x000000040a027981 */ /* 0x001ea8000c1e9b00 */
        /* <DEDUP_REMOVED lines=12> */
.L_x_2:
        /* <DEDUP_REMOVED lines=15> */
.L_x_6:


//--------------------- .text._Z15set_zero_doublePdm --------------------------
	.section	.text._Z15set_zero_doublePdm,"ax",@progbits
	.align	128
        .global         _Z15set_zero_doublePdm
        .type           _Z15set_zero_doublePdm,@function
        .size           _Z15set_zero_doublePdm,(.L_x_7 - _Z15set_zero_doublePdm)
        .other          _Z15set_zero_doublePdm,@"STO_CUDA_ENTRY STV_DEFAULT"
_Z15set_zero_doublePdm:
.text._Z15set_zero_doublePdm:
[----:B------:R-:W-:Y:S01]  /*0000*/  LDC R1, c[0x0][0x37c] ;  /* 0x0000df00ff017b82 */ /* 0x000fe20000000800 */
[----:B------:R-:W0:Y:S07]  /*0010*/  S2R R2, SR_TID.X ;  /* 0x0000000000027919 */ /* 0x000e2e0000002100 */
[----:B------:R-:W0:Y:S01]  /*0020*/  S2UR UR4, SR_CTAID.X ;  /* 0x00000000000479c3 */ /* 0x000e220000002500 */
[----:B------:R-:W1:Y:S01]  /*0030*/  LDCU.64 UR6, c[0x0][0x388] ;  /* 0x00007100ff0677ac */ /* 0x000e620008000a00 */
[----:B------:R-:W-:-:S06]  /*0040*/  IMAD.MOV.U32 R3, RZ, RZ, RZ ;  /* 0x000000ffff037224 */ /* 0x000fcc00078e00ff */
[----:B------:R-:W0:Y:S02]  /*0050*/  LDC R5, c[0x0][0x360] ;  /* 0x0000d800ff057b82 */ /* 0x000e240000000800 */
[----:B0-----:R-:W-:-:S03]  /*0060*/  IMAD.WIDE.U32 R2, R5, UR4, R2 ;  /* 0x0000000405027c25 */ /* 0x001fc6000f8e0002 */
[----:B-1----:R-:W-:-:S04]  /*0070*/  ISETP.GE.U32.AND P0, PT, R2, UR6, PT ;  /* 0x0000000602007c0c */ /* 0x002fc8000bf06070 */
[----:B------:R-:W-:-:S13]  /*0080*/  ISETP.GE.U32.AND.EX P0, PT, R3, UR7, PT, P0 ;  /* 0x0000000703007c0c */ /* 0x000fda000bf06100 */
[----:B------:R-:W-:Y:S05]  /*0090*/  @P0 EXIT ;  /* 0x000000000000094d */ /* 0x000fea0003800000 */
[----:B------:R-:W0:Y:S01]  /*00a0*/  LDCU.64 UR6, c[0x0][0x380] ;  /* 0x00007000ff0677ac */ /* 0x000e220008000a00 */
[----:B------:R-:W1:Y:S01]  /*00b0*/  LDCU.64 UR4, c[0x0][0x358] ;  /* 0x00006b00ff0477ac */ /* 0x000e620008000a00 */
[----:B0-----:R-:W-:-:S04]  /*00c0*/  LEA R4, P0, R2, UR6, 0x3 ;  /* 0x0000000602047c11 */ /* 0x001fc8000f8018ff */
[----:B------:R-:W-:-:S05]  /*00d0*/  LEA.HI.X R5, R2, UR7, R3, 0x3, P0 ;  /* 0x0000000702057c11 */ /* 0x000fca00080f1c03 */
[----:B-1----:R-:W-:Y:S01]  /*00e0*/  STG.E.64 desc[UR4][R4.64], RZ ;  /* 0x000000ff04007986 */ /* 0x002fe2000c101b04 */
[----:B------:R-:W-:Y:S05]  /*00f0*/  EXIT ;  /* 0x000000000000794d */ /* 0x000fea0003800000 */
.L_x_3:
        /* <DEDUP_REMOVED lines=16> */
.L_x_7:


//--------------------- .text._Z18init_random_doublePdmm --------------------------
	.section	.text._Z18init_random_doublePdmm,"ax",@progbits
	.align	128
        .global         _Z18init_random_doublePdmm
        .type           _Z18init_random_doublePdmm,@function
        .size           _Z18init_random_doublePdmm,(.L_x_8 - _Z18init_random_doublePdmm)
        .other          _Z18init_random_doublePdmm,@"STO_CUDA_ENTRY STV_DEFAULT"
_Z18init_random_doublePdmm:
.text._Z18init_random_doublePdmm:
        /* <DEDUP_REMOVED lines=10> */
[----:B------:R-:W0:Y:S01]  /*00a0*/  LDC.64 R6, c[0x0][0x390] ;  /* 0x0000e400ff067b82 */ /* 0x000e220000000a00 */
[----:B------:R-:W1:Y:S01]  /*00b0*/  LDCU.64 UR6, c[0x0][0x380] ;  /* 0x00007000ff0677ac */ /* 0x000e620008000a00 */
[----:B------:R-:W-:Y:S02]  /*00c0*/  IMAD.MOV.U32 R10, RZ, RZ, 0x0 ;  /* 0x00000000ff0a7424 */ /* 0x000fe400078e00ff */
[----:B------:R-:W-:Y:S01]  /*00d0*/  IMAD.MOV.U32 R11, RZ, RZ, 0x40000000 ;  /* 0x40000000ff0b7424 */ /* 0x000fe200078e00ff */
[----:B------:R-:W2:Y:S01]  /*00e0*/  LDCU.64 UR4, c[0x0][0x358] ;  /* 0x00006b00ff0477ac */ /* 0x000ea20008000a00 */
[----:B0-----:R-:W-:-:S04]  /*00f0*/  IADD3 R5, P0, PT, R2, R6, RZ ;  /* 0x0000000602057210 */ /* 0x001fc80007f1e0ff */
[----:B------:R-:W-:-:S04]  /*0100*/  IADD3 R5, P1, PT, R5, 0x7f4a7c15, RZ ;  /* 0x7f4a7c1505057810 */ /* 0x000fc80007f3e0ff */
[----:B------:R-:W-:Y:S02]  /*0110*/  IADD3.X R6, PT, PT, R3, -0x61c88647, R7, P1, P0 ;  /* 0x9e3779b903067810 */ /* 0x000fe40000fe0407 */
[----:B-1----:R-:W-:Y:S02]  /*0120*/  LEA R8, P0, R2, UR6, 0x3 ;  /* 0x0000000602087c11 */ /* 0x002fe4000f8018ff */
[--C-:B------:R-:W-:Y:S02]  /*0130*/  SHF.R.U32.HI R4, RZ, 0x1e, R6.reuse ;  /* 0x0000001eff047819 */ /* 0x100fe40000011606 */
[----:B------:R-:W-:Y:S02]  /*0140*/  SHF.R.U64 R0, R5, 0x1e, R6 ;  /* 0x0000001e05007819 */ /* 0x000fe40000001206 */
[----:B------:R-:W-:Y:S02]  /*0150*/  LOP3.LUT R4, R4, R6, RZ, 0x3c, !PT ;  /* 0x0000000604047212 */ /* 0x000fe400078e3cff */
[----:B------:R-:W-:-:S02]  /*0160*/  LOP3.LUT R0, R0, R5, RZ, 0x3c, !PT ;  /* 0x0000000500007212 */ /* 0x000fc400078e3cff */
[----:B------:R-:W-:Y:S01]  /*0170*/  LEA.HI.X R9, R2, UR7, R3, 0x3, P0 ;  /* 0x0000000702097c11 */ /* 0x000fe200080f1c03 */
[----:B------:R-:W-:Y:S02]  /*0180*/  IMAD R7, R4, 0x1ce4e5b9, RZ ;  /* 0x1ce4e5b904077824 */ /* 0x000fe400078e02ff */
[----:B------:R-:W-:-:S04]  /*0190*/  IMAD.WIDE.U32 R4, R0, 0x1ce4e5b9, RZ ;  /* 0x1ce4e5b900047825 */ /* 0x000fc800078e00ff */
[----:B------:R-:W-:-:S04]  /*01a0*/  IMAD R7, R0, -0x40a7b893, R7 ;  /* 0xbf58476d00077824 */ /* 0x000fc800078e0207 */
[----:B------:R-:W-:-:S05]  /*01b0*/  IMAD.IADD R0, R5, 0x1, R7 ;  /* 0x0000000105007824 */ /* 0x000fca00078e0207 */
[--C-:B------:R-:W-:Y:S02]  /*01c0*/  SHF.R.U32.HI R5, RZ, 0x1b, R0.reuse ;  /* 0x0000001bff057819 */ /* 0x100fe40000011600 */
[----:B------:R-:W-:Y:S02]  /*01d0*/  SHF.R.U64 R7, R4, 0x1b, R0 ;  /* 0x0000001b04077819 */ /* 0x000fe40000001200 */
[----:B------:R-:W-:Y:S02]  /*01e0*/  LOP3.LUT R5, R5, R0, RZ, 0x3c, !PT ;  /* 0x0000000005057212 */ /* 0x000fe400078e3cff */
[----:B------:R-:W-:-:S03]  /*01f0*/  LOP3.LUT R0, R7, R4, RZ, 0x3c, !PT ;  /* 0x0000000407007212 */ /* 0x000fc600078e3cff */
[----:B------:R-:W-:Y:S02]  /*0200*/  IMAD R7, R5, 0x133111eb, RZ ;  /* 0x133111eb05077824 */ /* 0x000fe400078e02ff */
[----:B------:R-:W-:-:S04]  /*0210*/  IMAD.WIDE.U32 R4, R0, 0x133111eb, RZ ;  /* 0x133111eb00047825 */ /* 0x000fc800078e00ff */
[----:B------:R-:W-:-:S04]  /*0220*/  IMAD R7, R0, -0x6b2fb645, R7 ;  /* 0x94d049bb00077824 */ /* 0x000fc800078e0207 */
[----:B------:R-:W-:-:S05]  /*0230*/  IMAD.IADD R7, R5, 0x1, R7 ;  /* 0x0000000105077824 */ /* 0x000fca00078e0207 */
[--C-:B------:R-:W-:Y:S02]  /*0240*/  SHF.R.U64 R4, R4, 0xb, R7.reuse ;  /* 0x0000000b04047819 */ /* 0x100fe40000001207 */
[--C-:B------:R-:W-:Y:S02]  /*0250*/  SHF.R.U32.HI R5, RZ, 0xa, R7.reuse ;  /* 0x0000000aff057819 */ /* 0x100fe40000011607 */
[----:B------:R-:W-:Y:S02]  /*0260*/  SHF.R.U32.HI R7, RZ, 0xb, R7 ;  /* 0x0000000bff077819 */ /* 0x000fe40000011607 */
[----:B------:R-:W-:-:S04]  /*0270*/  LOP3.LUT R6, R5, R4, RZ, 0x3c, !PT ;  /* 0x0000000405067212 */ /* 0x000fc800078e3cff */
[----:B------:R-:W0:Y:S02]  /*0280*/  I2F.F64.U64 R4, R6 ;  /* 0x0000000600047312 */ /* 0x000e240000301800 */
[----:B0-----:R-:W-:-:S08]  /*0290*/  DMUL R4, R4, 1.1102230246251565404e-16 ;  /* 0x3ca0000004047828 */ /* 0x001fd00000000000 */
[----:B------:R-:W-:-:S07]  /*02a0*/  DFMA R4, R4, R10, -1 ;  /* 0xbff000000404742b */ /* 0x000fce000000000a */
[----:B--2---:R-:W-:Y:S01]  /*02b0*/  STG.E.64 desc[UR4][R8.64], R4 ;  /* 0x0000000408007986 */ /* 0x004fe2000c101b04 */
[----:B------:R-:W-:Y:S05]  /*02c0*/  EXIT ;  /* 0x000000000000794d */ /* 0x000fea0003800000 */
.L_x_4:
        /* <DEDUP_REMOVED lines=11> */
.L_x_8:


//--------------------- .nv.shared.reserved.0     --------------------------
	.section	.nv.shared.reserved.0,"aw",@nobits
	.weak		__nv_reservedSMEM_offset_0_alias
	.size		__nv_reservedSMEM_offset_0_alias, 0, 64
	.other		__nv_reservedSMEM_offset_0_alias,@"STO_CUDA_RESERVED_SHARED STV_DEFAULT"
__nv_reservedSMEM_offset_0_alias:
	.zero		0
	.zero		64


//--------------------- .nv.constant0._Z17stencil5_2d_yspanPKdPdiii --------------------------
	.section	.nv.constant0._Z17stencil5_2d_yspanPKdPdiii,"a",@progbits
	.sectionflags	@""
	.align	4
.nv.constant0._Z17stencil5_2d_yspanPKdPdiii:
	.zero		924


//--------------------- .nv.constant0._Z11stencil5_2dPKdPdi --------------------------
	.section	.nv.constant0._Z11stencil5_2dPKdPdi,"a",@progbits
	.sectionflags	@""
	.align	4
.nv.constant0._Z11stencil5_2dPKdPdi:
	.zero		916


//--------------------- .nv.constant0._Z15set_zero_doublePdm --------------------------
	.section	.nv.constant0._Z15set_zero_doublePdm,"a",@progbits
	.sectionflags	@""
	.align	4
.nv.constant0._Z15set_zero_doublePdm:
	.zero		912


//--------------------- .nv.constant0._Z18init_random_doublePdmm --------------------------
	.section	.nv.constant0._Z18init_random_doublePdmm,"a",@progbits
	.sectionflags	@""
	.align	4
.nv.constant0._Z18init_random_doublePdmm:
	.zero		920


//--------------------- SYMBOLS --------------------------

	.type		.nv.reservedSmem.offset0,@object
	.size		.nv.reservedSmem.offset0,0x4
